//
// Generated by NVIDIA NVVM Compiler
//
// Compiler Build ID: CL-36424714
// Cuda compilation tools, release 13.0, V13.0.88
// Based on NVVM 20.0.0
//

.version 9.0
.target sm_100
.address_size 64

	// .globl	_Z11kernel_calliPfS_
// _ZZ11kernel_calliPfS_E9share_buf has been demoted

.visible .entry _Z11kernel_calliPfS_(
	.param .u32 _Z11kernel_calliPfS__param_0,
	.param .u64 .ptr .align 1 _Z11kernel_calliPfS__param_1,
	.param .u64 .ptr .align 1 _Z11kernel_calliPfS__param_2
)
{
	.reg .pred 	%p<7>;
	.reg .b16 	%rs<3>;
	.reg .b32 	%r<84>;
	.reg .b32 	%f<11>;
	.reg .b64 	%rd<35>;
	// demoted variable
	.shared .align 4 .b8 _ZZ11kernel_calliPfS_E9share_buf[16384];
	ld.param.u64 	%rd18, [_Z11kernel_calliPfS__param_1];
	ld.param.u64 	%rd19, [_Z11kernel_calliPfS__param_2];
	cvta.to.global.u64 	%rd1, %rd19;
	cvta.to.global.u64 	%rd2, %rd18;
	mov.u32 	%r39, %tid.x;
	shr.u32 	%r1, %r39, 1;
	mov.u32 	%r2, %ntid.x;
	cvt.u16.u32 	%rs1, %r2;
	div.u16 	%rs2, 4096, %rs1;
	cvt.u32.u16 	%r3, %rs2;
	and.b32  	%r4, %r39, 31;
	and.b32  	%r5, %r3, 3;
	shr.u32 	%r6, %r3, 2;
	and.b32  	%r79, %r3, 8188;
	neg.s32 	%r81, %r79;
	cvt.u64.u32 	%rd3, %r39;
	mul.wide.u32 	%rd20, %r39, 128;
	and.b64  	%rd21, %rd20, 126976;
	mul.wide.u32 	%rd22, %r4, 4;
	or.b64  	%rd23, %rd21, %rd22;
	add.s64 	%rd24, %rd23, %rd2;
	add.s64 	%rd32, %rd24, 256;
	shl.b32 	%r41, %r39, 8;
	and.b32  	%r42, %r41, 7936;
	shl.b32 	%r43, %r39, 1;
	and.b32  	%r44, %r43, 1984;
	add.s32 	%r45, %r42, %r44;
	mov.u32 	%r46, _ZZ11kernel_calliPfS_E9share_buf;
	add.s32 	%r47, %r45, %r46;
	add.s32 	%r75, %r47, 8196;
	mov.u32 	%r76, %r81;
$L__BB0_1:
	ld.global.f32 	%f1, [%rd32+-256];
	st.shared.f32 	[%r75+-8196], %f1;
	ld.global.f32 	%f2, [%rd32+-128];
	st.shared.f32 	[%r75+-4], %f2;
	ld.global.f32 	%f3, [%rd32];
	st.shared.f32 	[%r75+-8192], %f3;
	ld.global.f32 	%f4, [%rd32+128];
	st.shared.f32 	[%r75], %f4;
	add.s32 	%r76, %r76, 4;
	add.s64 	%rd32, %rd32, 512;
	add.s32 	%r75, %r75, 8;
	setp.ne.s32 	%p1, %r76, 0;
	@%p1 bra 	$L__BB0_1;
	setp.eq.s32 	%p2, %r5, 0;
	@%p2 bra 	$L__BB0_5;
	shl.b32 	%r78, %r6, 7;
	neg.s32 	%r77, %r5;
	and.b32  	%r16, %r1, 496;
$L__BB0_4:
	.pragma "nounroll";
	and.b32  	%r48, %r78, 32;
	shr.u32 	%r49, %r79, 1;
	or.b32  	%r50, %r48, %r4;
	add.s32 	%r51, %r49, %r16;
	shl.b32 	%r52, %r51, 6;
	or.b32  	%r53, %r50, %r52;
	mul.wide.u32 	%rd25, %r53, 4;
	add.s64 	%rd26, %rd2, %rd25;
	ld.global.f32 	%f5, [%rd26];
	shl.b32 	%r54, %r50, 6;
	add.s32 	%r55, %r54, %r51;
	shl.b32 	%r56, %r55, 2;
	add.s32 	%r58, %r46, %r56;
	st.shared.f32 	[%r58], %f5;
	add.s32 	%r79, %r79, 1;
	add.s32 	%r78, %r78, 32;
	add.s32 	%r77, %r77, 1;
	setp.ne.s32 	%p3, %r77, 0;
	@%p3 bra 	$L__BB0_4;
$L__BB0_5:
	cvt.u32.u64 	%r59, %rd3;
	bar.sync 	0;
	add.s32 	%r60, %r59, %r2;
	mul.wide.u32 	%rd7, %r60, 4;
	mul.wide.u32 	%rd8, %r2, 16;
	shl.b32 	%r61, %r2, 1;
	add.s32 	%r62, %r59, %r61;
	mul.wide.u32 	%rd9, %r62, 4;
	mad.lo.s32 	%r63, %r2, 3, %r59;
	mul.wide.u32 	%rd10, %r63, 4;
	shl.b64 	%rd11, %rd3, 2;
	shl.b32 	%r23, %r2, 2;
	shl.b32 	%r24, %r59, 2;
	add.s32 	%r80, %r46, %r24;
	shl.b32 	%r26, %r2, 4;
	shl.b32 	%r27, %r2, 3;
	mul.lo.s32 	%r28, %r2, 12;
	mov.u64 	%rd33, %rd1;
$L__BB0_6:
	ld.shared.f32 	%f6, [%r80];
	add.s64 	%rd27, %rd33, %rd11;
	st.global.f32 	[%rd27], %f6;
	add.s32 	%r65, %r80, %r23;
	ld.shared.f32 	%f7, [%r65];
	add.s64 	%rd28, %rd33, %rd7;
	st.global.f32 	[%rd28], %f7;
	add.s32 	%r66, %r80, %r27;
	ld.shared.f32 	%f8, [%r66];
	add.s64 	%rd29, %rd33, %rd9;
	st.global.f32 	[%rd29], %f8;
	add.s32 	%r67, %r80, %r28;
	ld.shared.f32 	%f9, [%r67];
	add.s64 	%rd30, %rd33, %rd10;
	st.global.f32 	[%rd30], %f9;
	add.s32 	%r81, %r81, 4;
	add.s64 	%rd33, %rd33, %rd8;
	add.s32 	%r80, %r80, %r26;
	setp.ne.s32 	%p4, %r81, 0;
	@%p4 bra 	$L__BB0_6;
	setp.eq.s32 	%p5, %r5, 0;
	@%p5 bra 	$L__BB0_10;
	mul.lo.s32 	%r69, %r2, %r6;
	shl.b32 	%r70, %r69, 2;
	add.s32 	%r71, %r59, %r70;
	mul.wide.u32 	%rd31, %r71, 4;
	add.s64 	%rd34, %rd1, %rd31;
	mul.wide.u32 	%rd15, %r2, 4;
	shl.b32 	%r72, %r69, 4;
	add.s32 	%r73, %r72, %r24;
	add.s32 	%r83, %r46, %r73;
	neg.s32 	%r82, %r5;
$L__BB0_9:
	.pragma "nounroll";
	ld.shared.f32 	%f10, [%r83];
	st.global.f32 	[%rd34], %f10;
	add.s64 	%rd34, %rd34, %rd15;
	add.s32 	%r83, %r83, %r23;
	add.s32 	%r82, %r82, 1;
	setp.ne.s32 	%p6, %r82, 0;
	@%p6 bra 	$L__BB0_9;
$L__BB0_10:
	ret;

}


// ===== COMPILED SASS (sm_100) =====

	.target	sm_100

	.elftype	@"ET_EXEC"


//--------------------- .note.nv.tkinfo           --------------------------
	.section	.note.nv.tkinfo,"",@"SHT_NOTE"
	.sectionflags	@"SHF_NOTE_NV_TKINFO"
	.tkinfo
        /*0018*/ 	.word	0x00000002
        /*0030*/ 	.string	""
        /*0030*/ 	.string	"ptxas"
        /*0030*/ 	.string	"Cuda compilation tools, release 13.0, V13.0.88"
        /*0030*/ 	.string	"Build cuda_13.0.r13.0/compiler.36424714_0"
        /*0030*/ 	.string	"-arch sm_100 -m 64 "



//--------------------- .note.nv.cuinfo           --------------------------
	.section	.note.nv.cuinfo,"",@"SHT_NOTE"
	.sectionflags	@"SHF_NOTE_NV_CUINFO"
        /*0018*/ 	.short	0x0002
        /*001a*/ 	.short	0x0064
        /*001c*/ 	.short	0x0082
	.zero		2


//--------------------- .nv.info                  --------------------------
	.section	.nv.info,"",@"SHT_CUDA_INFO"
	.align	4


	//----- nvinfo : EIATTR_REGCOUNT
	.align		4
        /*0000*/ 	.byte	0x04, 0x2f
        /*0002*/ 	.short	(.L_1 - .L_0)
	.align		4
.L_0:
        /*0004*/ 	.word	index@(_Z11kernel_calliPfS_)
        /*0008*/ 	.word	0x00000020


	//----- nvinfo : EIATTR_FRAME_SIZE
	.align		4
.L_1:
        /*000c*/ 	.byte	0x04, 0x11
        /*000e*/ 	.short	(.L_3 - .L_2)
	.align		4
.L_2:
        /*0010*/ 	.word	index@($__internal_0_$__cuda_sm20_div_u16)
        /*0014*/ 	.word	0x00000000


	//----- nvinfo : EIATTR_FRAME_SIZE
	.align		4
.L_3:
        /*0018*/ 	.byte	0x04, 0x11
        /*001a*/ 	.short	(.L_5 - .L_4)
	.align		4
.L_4:
        /*001c*/ 	.word	index@(_Z11kernel_calliPfS_)
        /*0020*/ 	.word	0x00000000


	//----- nvinfo : EIATTR_MIN_STACK_SIZE
	.align		4
.L_5:
        /*0024*/ 	.byte	0x04, 0x12
        /*0026*/ 	.short	(.L_7 - .L_6)
	.align		4
.L_6:
        /*0028*/ 	.word	index@(_Z11kernel_calliPfS_)
        /*002c*/ 	.word	0x00000000
.L_7:


//--------------------- .nv.compat                --------------------------
	.section	.nv.compat,"",@"SHT_CUDA_COMPAT_INFO"
	.align	4
        /*0000*/ 	.byte	0x02, 0x09, 0x00, 0x00, 0x02, 0x02, 0x01, 0x00, 0x02, 0x05, 0x05, 0x00, 0x03, 0x07, 0x01, 0x01
        /*0010*/ 	.byte	0x02, 0x03, 0x00, 0x00, 0x02, 0x06, 0x01, 0x00, 0x04, 0x0b, 0x08, 0x00, 0x01, 0x00, 0x00, 0x00
        /*0020*/ 	.byte	0x00, 0x00, 0x00, 0x00


//--------------------- .nv.info._Z11kernel_calliPfS_ --------------------------
	.section	.nv.info._Z11kernel_calliPfS_,"",@"SHT_CUDA_INFO"
	.sectionflags	@""
	.align	4


	//----- nvinfo : EIATTR_CUDA_API_VERSION
	.align		4
        /*0000*/ 	.byte	0x04, 0x37
        /*0002*/ 	.short	(.L_9 - .L_8)
.L_8:
        /*0004*/ 	.word	0x00000082


	//----- nvinfo : EIATTR_KPARAM_INFO
	.align		4
.L_9:
        /*0008*/ 	.byte	0x04, 0x17
        /*000a*/ 	.short	(.L_11 - .L_10)
.L_10:
        /*000c*/ 	.word	0x00000000
        /*0010*/ 	.short	0x0002
        /*0012*/ 	.short	0x0010
        /*0014*/ 	.byte	0x00, 0xf5, 0x21, 0x00


	//----- nvinfo : EIATTR_KPARAM_INFO
	.align		4
.L_11:
        /*0018*/ 	.byte	0x04, 0x17
        /*001a*/ 	.short	(.L_13 - .L_12)
.L_12:
        /*001c*/ 	.word	0x00000000
        /*0020*/ 	.short	0x0001
        /*0022*/ 	.short	0x0008
        /*0024*/ 	.byte	0x00, 0xf5, 0x21, 0x00


	//----- nvinfo : EIATTR_KPARAM_INFO
	.align		4
.L_13:
        /*0028*/ 	.byte	0x04, 0x17
        /*002a*/ 	.short	(.L_15 - .L_14)
.L_14:
        /*002c*/ 	.word	0x00000000
        /*0030*/ 	.short	0x0000
        /*0032*/ 	.short	0x0000
        /*0034*/ 	.byte	0x00, 0xf0, 0x11, 0x00


	//----- nvinfo : EIATTR_SPARSE_MMA_MASK
	.align		4
.L_15:
        /*0038*/ 	.byte	0x03, 0x50
        /*003a*/ 	.short	0x0000


	//----- nvinfo : EIATTR_MAXREG_COUNT
	.align		4
        /*003c*/ 	.byte	0x03, 0x1b
        /*003e*/ 	.short	0x00ff


	//----- nvinfo : EIATTR_NUM_BARRIERS
	.align		4
        /*0040*/ 	.byte	0x02, 0x4c
        /*0042*/ 	.byte	0x01
	.zero		1


	//----- nvinfo : EIATTR_MERCURY_ISA_VERSION
	.align		4
        /*0044*/ 	.byte	0x03, 0x5f
        /*0046*/ 	.short	0x0101


	//----- nvinfo : EIATTR_VRC_CTA_INIT_COUNT
	.align		4
        /*0048*/ 	.byte	0x02, 0x4a
	.zero		1
	.zero		1


	//----- nvinfo : EIATTR_EXIT_INSTR_OFFSETS
	.align		4
        /*004c*/ 	.byte	0x04, 0x1c
        /*004e*/ 	.short	(.L_17 - .L_16)


	//   ....[0]....
.L_16:
        /*0050*/ 	.word	0x00001260


	//   ....[1]....
        /*0054*/ 	.word	0x00001350


	//----- nvinfo : EIATTR_CRS_STACK_SIZE
	.align		4
.L_17:
        /*0058*/ 	.byte	0x04, 0x1e
        /*005a*/ 	.short	(.L_19 - .L_18)
.L_18:
        /*005c*/ 	.word	0x00000000


	//----- nvinfo : EIATTR_CBANK_PARAM_SIZE
	.align		4
.L_19:
        /*0060*/ 	.byte	0x03, 0x19
        /*0062*/ 	.short	0x0018


	//----- nvinfo : EIATTR_PARAM_CBANK
	.align		4
        /*0064*/ 	.byte	0x04, 0x0a
        /*0066*/ 	.short	(.L_21 - .L_20)
	.align		4
.L_20:
        /*0068*/ 	.word	index@(.nv.constant0._Z11kernel_calliPfS_)
        /*006c*/ 	.short	0x0380
        /*006e*/ 	.short	0x0018


	//----- nvinfo : EIATTR_SW_WAR
	.align		4
.L_21:
        /*0070*/ 	.byte	0x04, 0x36
        /*0072*/ 	.short	(.L_23 - .L_22)
.L_22:
        /*0074*/ 	.word	0x00000008
.L_23:


//--------------------- .nv.callgraph             --------------------------
	.section	.nv.callgraph,"",@"SHT_CUDA_CALLGRAPH"
	.align	4
	.sectionentsize	8
	.align		4
        /*0000*/ 	.word	0x00000000
	.align		4
        /*0004*/ 	.word	0xffffffff
	.align		4
        /*0008*/ 	.word	0x00000000
	.align		4
        /*000c*/ 	.word	0xfffffffe
	.align		4
        /*0010*/ 	.word	0x00000000
	.align		4
        /*0014*/ 	.word	0xfffffffd
	.align		4
        /*0018*/ 	.word	0x00000000
	.align		4
        /*001c*/ 	.word	0xfffffffc


//--------------------- .text._Z11kernel_calliPfS_ --------------------------
	.section	.text._Z11kernel_calliPfS_,"ax",@progbits
	.align	128
        .global         _Z11kernel_calliPfS_
        .type           _Z11kernel_calliPfS_,@function
        .size           _Z11kernel_calliPfS_,(.L_x_14 - _Z11kernel_calliPfS_)
        .other          _Z11kernel_calliPfS_,@"STO_CUDA_ENTRY STV_DEFAULT"
_Z11kernel_calliPfS_:
.text._Z11kernel_calliPfS_:
[----:B------:R-:W-:Y:S01]  /*0000*/  LDC R1, c[0x0][0x37c] ;  /* 0x0000df00ff017b82 */ /* 0x000fe20000000800 */
[----:B------:R-:W0:Y:S07]  /*0010*/  S2R R0, SR_TID.X ;  /* 0x0000000000007919 */ /* 0x000e2e0000002100 */
[----:B------:R-:W1:Y:S01]  /*0020*/  LDC R3, c[0x0][0x360] ;  /* 0x0000d800ff037b82 */ /* 0x000e620000000800 */
[----:B------:R-:W-:Y:S02]  /*0030*/  MOV R8, 0x70 ;  /* 0x0000007000087802 */ /* 0x000fe40000000f00 */
[----:B-1----:R-:W-:-:S02]  /*0040*/  LOP3.LUT R4, R3, 0xffff, RZ, 0xc0, !PT ;  /* 0x0000ffff03047812 */ /* 0x002fc400078ec0ff */
[----:B0-----:R-:W-:-:S07]  /*0050*/  SHF.R.U32.HI R2, RZ, 0x1, R0 ;  /* 0x00000001ff027819 */ /* 0x001fce0000011600 */
[----:B------:R-:W-:Y:S05]  /*0060*/  CALL.REL.NOINC `($__internal_0_$__cuda_sm20_div_u16) ;  /* 0x0000001000bc7944 */ /* 0x000fea0003c00000 */
[C---:B------:R-:W-:Y:S01]  /*0070*/  LOP3.LUT R6, R0.reuse, 0x1f, RZ, 0xc0, !PT ;  /* 0x0000001f00067812 */ /* 0x040fe200078ec0ff */
[----:B------:R-:W0:Y:S01]  /*0080*/  S2UR UR5, SR_CgaCtaId ;  /* 0x00000000000579c3 */ /* 0x000e220000008800 */
[----:B------:R-:W-:Y:S01]  /*0090*/  IMAD.SHL.U32 R5, R0, 0x80, RZ ;  /* 0x0000008000057824 */ /* 0x000fe200078e00ff */
[----:B------:R-:W1:Y:S01]  /*00a0*/  LDCU.64 UR8, c[0x0][0x388] ;  /* 0x00007100ff0877ac */ /* 0x000e620008000a00 */
[----:B------:R-:W-:Y:S01]  /*00b0*/  LOP3.LUT R10, R10, 0xffff, RZ, 0xc0, !PT ;  /* 0x0000ffff0a0a7812 */ /* 0x000fe200078ec0ff */
[----:B------:R-:W-:Y:S01]  /*00c0*/  IMAD.WIDE.U32 R6, R6, 0x4, RZ ;  /* 0x0000000406067825 */ /* 0x000fe200078e00ff */
[----:B------:R-:W-:Y:S01]  /*00d0*/  UMOV UR4, 0x400 ;  /* 0x0000040000047882 */ /* 0x000fe20000000000 */
[----:B------:R-:W2:Y:S02]  /*00e0*/  LDCU.64 UR6, c[0x0][0x358] ;  /* 0x00006b00ff0677ac */ /* 0x000ea40008000a00 */
[----:B------:R-:W-:Y:S01]  /*00f0*/  IMAD.SHL.U32 R4, R0, 0x100, RZ ;  /* 0x0000010000047824 */ /* 0x000fe200078e00ff */
[----:B------:R-:W-:-:S02]  /*0100*/  LOP3.LUT R8, R6, 0x1f000, R5, 0xf8, !PT ;  /* 0x0001f00006087812 */ /* 0x000fc400078ef805 */
[----:B------:R-:W-:Y:S02]  /*0110*/  LOP3.LUT R5, R10, 0x1ffc, RZ, 0xc0, !PT ;  /* 0x00001ffc0a057812 */ /* 0x000fe400078ec0ff */
[----:B------:R-:W-:Y:S02]  /*0120*/  SHF.L.U32 R6, R0, 0x1, RZ ;  /* 0x0000000100067819 */ /* 0x000fe400000006ff */
[----:B------:R-:W-:Y:S01]  /*0130*/  LOP3.LUT R4, R4, 0x1f00, RZ, 0xc0, !PT ;  /* 0x00001f0004047812 */ /* 0x000fe200078ec0ff */
[----:B------:R-:W-:Y:S01]  /*0140*/  IMAD.MOV R20, RZ, RZ, -R5 ;  /* 0x000000ffff147224 */ /* 0x000fe200078e0a05 */
[----:B------:R-:W-:Y:S02]  /*0150*/  LOP3.LUT R9, R6, 0x7c0, RZ, 0xc0, !PT ;  /* 0x000007c006097812 */ /* 0x000fe400078ec0ff */
[----:B------:R-:W-:Y:S02]  /*0160*/  SHF.R.U32.HI R6, RZ, 0x2, R10 ;  /* 0x00000002ff067819 */ /* 0x000fe4000001160a */
[----:B------:R-:W-:-:S02]  /*0170*/  ISETP.GE.AND P0, PT, R20, RZ, PT ;  /* 0x000000ff1400720c */ /* 0x000fc40003f06270 */
[----:B-1----:R-:W-:Y:S01]  /*0180*/  IADD3 R8, P1, PT, R8, UR8, RZ ;  /* 0x0000000808087c10 */ /* 0x002fe2000ff3e0ff */
[----:B0-----:R-:W-:-:S03]  /*0190*/  ULEA UR4, UR5, UR4, 0x18 ;  /* 0x0000000405047291 */ /* 0x001fc6000f8ec0ff */
[----:B------:R-:W-:-:S03]  /*01a0*/  IADD3 R8, P2, PT, R8, 0x100, RZ ;  /* 0x0000010008087810 */ /* 0x000fc60007f5e0ff */
[----:B------:R-:W-:Y:S02]  /*01b0*/  IADD3 R11, PT, PT, R4, UR4, R9 ;  /* 0x00000004040b7c10 */ /* 0x000fe4000fffe009 */
[----:B------:R-:W-:Y:S02]  /*01c0*/  IADD3.X R9, PT, PT, RZ, UR9, R7, P2, P1 ;  /* 0x00000009ff097c10 */ /* 0x000fe400097e2407 */
[----:B------:R-:W-:Y:S01]  /*01d0*/  LOP3.LUT R4, R10, 0x3, RZ, 0xc0, !PT ;  /* 0x000000030a047812 */ /* 0x000fe200078ec0ff */
[----:B------:R-:W-:Y:S01]  /*01e0*/  VIADD R7, R11, 0x2004 ;  /* 0x000020040b077836 */ /* 0x000fe20000000000 */
[----:B------:R-:W-:Y:S01]  /*01f0*/  MOV R10, R20 ;  /* 0x00000014000a7202 */ /* 0x000fe20000000f00 */
[----:B--2---:R-:W-:Y:S06]  /*0200*/  @P0 BRA `(.L_x_0) ;  /* 0x0000000400140947 */ /* 0x004fec0003800000 */
[----:B------:R-:W-:Y:S01]  /*0210*/  IMAD.MOV R11, RZ, RZ, -R10 ;  /* 0x000000ffff0b7224 */ /* 0x000fe200078e0a0a */
[----:B------:R-:W-:-:S04]  /*0220*/  PLOP3.LUT P0, PT, PT, PT, PT, 0x80, 0x8 ;  /* 0x000000000008781c */ /* 0x000fc80003f0f070 */
[----:B------:R-:W-:-:S13]  /*0230*/  ISETP.GT.AND P1, PT, R11, 0xc, PT ;  /* 0x0000000c0b00780c */ /* 0x000fda0003f24270 */
[----:B------:R-:W-:Y:S05]  /*0240*/  @!P1 BRA `(.L_x_1) ;  /* 0x00000000009c9947 */ /* 0x000fea0003800000 */
[----:B------:R-:W-:-:S13]  /*0250*/  PLOP3.LUT P0, PT, PT, PT, PT, 0x8, 0x80 ;  /* 0x000000000080781c */ /* 0x000fda0003f0e170 */
.L_x_2:
[----:B------:R-:W2:Y:S04]  /*0260*/  LDG.E R12, desc[UR6][R8.64+-0x100] ;  /* 0xffff0006080c7981 */ /* 0x000ea8000c1e1900 */
[----:B------:R-:W3:Y:S04]  /*0270*/  LDG.E R14, desc[UR6][R8.64+-0x80] ;  /* 0xffff8006080e7981 */ /* 0x000ee8000c1e1900 */
[----:B------:R-:W4:Y:S04]  /*0280*/  LDG.E R16, desc[UR6][R8.64] ;  /* 0x0000000608107981 */ /* 0x000f28000c1e1900 */
[----:B------:R-:W5:Y:S04]  /*0290*/  LDG.E R18, desc[UR6][R8.64+0x80] ;  /* 0x0000800608127981 */ /* 0x000f68000c1e1900 */
        /* <DEDUP_REMOVED lines=11> */
[----:B--2---:R0:W-:Y:S04]  /*0350*/  STS [R7+-0x2004], R12 ;  /* 0xffdffc0c07007388 */ /* 0x0041e80000000800 */
[----:B0-----:R0:W2:Y:S01]  /*0360*/  LDG.E R12, desc[UR6][R8.64+0x580] ;  /* 0x00058006080c7981 */ /* 0x0010a2000c1e1900 */
[----:B------:R-:W-:-:S05]  /*0370*/  VIADD R10, R10, 0x10 ;  /* 0x000000100a0a7836 */ /* 0x000fca0000000000 */
[----:B------:R-:W-:Y:S01]  /*0380*/  ISETP.GE.AND P1, PT, R10, -0xc, PT ;  /* 0xfffffff40a00780c */ /* 0x000fe20003f26270 */
[----:B---3--:R-:W-:Y:S01]  /*0390*/  STS [R7+-0x4], R14 ;  /* 0xfffffc0e07007388 */ /* 0x008fe20000000800 */
[----:B0-----:R-:W-:-:S03]  /*03a0*/  IADD3 R8, P2, PT, R8, 0x800, RZ ;  /* 0x0000080008087810 */ /* 0x001fc60007f5e0ff */
[----:B----4-:R-:W-:Y:S01]  /*03b0*/  STS [R7+-0x2000], R16 ;  /* 0xffe0001007007388 */ /* 0x010fe20000000800 */
[----:B------:R-:W-:-:S03]  /*03c0*/  IADD3.X R9, PT, PT, RZ, R9, RZ, P2, !PT ;  /* 0x00000009ff097210 */ /* 0x000fc600017fe4ff */
[----:B-----5:R-:W-:Y:S04]  /*03d0*/  STS [R7], R18 ;  /* 0x0000001207007388 */ /* 0x020fe80000000800 */
[----:B------:R-:W-:Y:S04]  /*03e0*/  STS [R7+-0x1ffc], R22 ;  /* 0xffe0041607007388 */ /* 0x000fe80000000800 */
[----:B------:R-:W-:Y:S04]  /*03f0*/  STS [R7+0x4], R24 ;  /* 0x0000041807007388 */ /* 0x000fe80000000800 */
[----:B------:R-:W-:Y:S04]  /*0400*/  STS [R7+-0x1ff8], R26 ;  /* 0xffe0081a07007388 */ /* 0x000fe80000000800 */
[----:B------:R-:W-:Y:S04]  /*0410*/  STS [R7+0x8], R28 ;  /* 0x0000081c07007388 */ /* 0x000fe80000000800 */
[----:B------:R-:W-:Y:S04]  /*0420*/  STS [R7+-0x1ff4], R11 ;  /* 0xffe00c0b07007388 */ /* 0x000fe80000000800 */
[----:B------:R-:W-:Y:S04]  /*0430*/  STS [R7+0xc], R13 ;  /* 0x00000c0d07007388 */ /* 0x000fe80000000800 */
[----:B------:R-:W-:Y:S04]  /*0440*/  STS [R7+-0x1ff0], R15 ;  /* 0xffe0100f07007388 */ /* 0x000fe80000000800 */
[----:B------:R-:W-:Y:S04]  /*0450*/  STS [R7+0x10], R17 ;  /* 0x0000101107007388 */ /* 0x000fe80000000800 */
[----:B------:R-:W-:Y:S04]  /*0460*/  STS [R7+-0x1fec], R19 ;  /* 0xffe0141307007388 */ /* 0x000fe80000000800 */
[----:B------:R-:W-:Y:S04]  /*0470*/  STS [R7+-0x1fe8], R21 ;  /* 0xffe0181507007388 */ /* 0x000fe80000000800 */
[----:B------:R-:W-:Y:S04]  /*0480*/  STS [R7+0x18], R23 ;  /* 0x0000181707007388 */ /* 0x000fe80000000800 */
[----:B--2---:R0:W-:Y:S02]  /*0490*/  STS [R7+0x14], R12 ;  /* 0x0000140c07007388 */ /* 0x0041e40000000800 */
[----:B0-----:R-:W-:Y:S01]  /*04a0*/  VIADD R7, R7, 0x20 ;  /* 0x0000002007077836 */ /* 0x001fe20000000000 */
[----:B------:R-:W-:Y:S06]  /*04b0*/  @!P1 BRA `(.L_x_2) ;  /* 0xfffffffc00689947 */ /* 0x000fec000383ffff */
.L_x_1:
[----:B------:R-:W-:-:S05]  /*04c0*/  IMAD.MOV R11, RZ, RZ, -R10 ;  /* 0x000000ffff0b7224 */ /* 0x000fca00078e0a0a */
[----:B------:R-:W-:-:S13]  /*04d0*/  ISETP.GT.AND P1, PT, R11, 0x4, PT ;  /* 0x000000040b00780c */ /* 0x000fda0003f24270 */
[----:B------:R-:W-:Y:S05]  /*04e0*/  @!P1 BRA `(.L_x_3) ;  /* 0x0000000000549947 */ /* 0x000fea0003800000 */
[----:B------:R-:W2:Y:S04]  /*04f0*/  LDG.E R12, desc[UR6][R8.64+-0x100] ;  /* 0xffff0006080c7981 */ /* 0x000ea8000c1e1900 */
[----:B------:R-:W3:Y:S04]  /*0500*/  LDG.E R14, desc[UR6][R8.64+-0x80] ;  /* 0xffff8006080e7981 */ /* 0x000ee8000c1e1900 */
[----:B------:R-:W4:Y:S04]  /*0510*/  LDG.E R16, desc[UR6][R8.64] ;  /* 0x0000000608107981 */ /* 0x000f28000c1e1900 */
[----:B------:R-:W5:Y:S04]  /*0520*/  LDG.E R18, desc[UR6][R8.64+0x80] ;  /* 0x0000800608127981 */ /* 0x000f68000c1e1900 */
[----:B------:R-:W5:Y:S04]  /*0530*/  LDG.E R22, desc[UR6][R8.64+0x100] ;  /* 0x0001000608167981 */ /* 0x000f68000c1e1900 */
[----:B------:R-:W5:Y:S04]  /*0540*/  LDG.E R24, desc[UR6][R8.64+0x180] ;  /* 0x0001800608187981 */ /* 0x000f68000c1e1900 */
[----:B------:R-:W5:Y:S04]  /*0550*/  LDG.E R26, desc[UR6][R8.64+0x200] ;  /* 0x00020006081a7981 */ /* 0x000f68000c1e1900 */
[----:B------:R0:W5:Y:S01]  /*0560*/  LDG.E R28, desc[UR6][R8.64+0x280] ;  /* 0x00028006081c7981 */ /* 0x000162000c1e1900 */
[----:B------:R-:W-:Y:S01]  /*0570*/  PLOP3.LUT P0, PT, PT, PT, PT, 0x8, 0x80 ;  /* 0x000000000080781c */ /* 0x000fe20003f0e170 */
[----:B------:R-:W-:Y:S01]  /*0580*/  VIADD R10, R10, 0x8 ;  /* 0x000000080a0a7836 */ /* 0x000fe20000000000 */
[----:B0-----:R-:W-:-:S04]  /*0590*/  IADD3 R8, P1, PT, R8, 0x400, RZ ;  /* 0x0000040008087810 */ /* 0x001fc80007f3e0ff */
[----:B------:R-:W-:Y:S01]  /*05a0*/  IADD3.X R9, PT, PT, RZ, R9, RZ, P1, !PT ;  /* 0x00000009ff097210 */ /* 0x000fe20000ffe4ff */
[----:B--2---:R-:W-:Y:S04]  /*05b0*/  STS [R7+-0x2004], R12 ;  /* 0xffdffc0c07007388 */ /* 0x004fe80000000800 */
[----:B---3--:R-:W-:Y:S04]  /*05c0*/  STS [R7+-0x4], R14 ;  /* 0xfffffc0e07007388 */ /* 0x008fe80000000800 */
[----:B----4-:R-:W-:Y:S04]  /*05d0*/  STS [R7+-0x2000], R16 ;  /* 0xffe0001007007388 */ /* 0x010fe80000000800 */
[----:B-----5:R-:W-:Y:S04]  /*05e0*/  STS [R7], R18 ;  /* 0x0000001207007388 */ /* 0x020fe80000000800 */
[----:B------:R-:W-:Y:S04]  /*05f0*/  STS [R7+-0x1ffc], R22 ;  /* 0xffe0041607007388 */ /* 0x000fe80000000800 */
[----:B------:R-:W-:Y:S04]  /*0600*/  STS [R7+0x4], R24 ;  /* 0x0000041807007388 */ /* 0x000fe80000000800 */
[----:B------:R-:W-:Y:S04]  /*0610*/  STS [R7+-0x1ff8], R26 ;  /* 0xffe0081a07007388 */ /* 0x000fe80000000800 */
[----:B------:R0:W-:Y:S02]  /*0620*/  STS [R7+0x8], R28 ;  /* 0x0000081c07007388 */ /* 0x0001e40000000800 */
[----:B0-----:R-:W-:-:S07]  /*0630*/  VIADD R7, R7, 0x10 ;  /* 0x0000001007077836 */ /* 0x001fce0000000000 */
.L_x_3:
[----:B------:R-:W-:-:S13]  /*0640*/  ISETP.NE.OR P0, PT, R10, RZ, P0 ;  /* 0x000000ff0a00720c */ /* 0x000fda0000705670 */
[----:B------:R-:W-:Y:S05]  /*0650*/  @!P0 BRA `(.L_x_4) ;  /* 0x0000000000408947 */ /* 0x000fea0003800000 */
.L_x_0:
[----:B------:R-:W2:Y:S04]  /*0660*/  LDG.E R12, desc[UR6][R8.64+-0x100] ;  /* 0xffff0006080c7981 */ /* 0x000ea8000c1e1900 */
[----:B------:R-:W3:Y:S04]  /*0670*/  LDG.E R14, desc[UR6][R8.64+-0x80] ;  /* 0xffff8006080e7981 */ /* 0x000ee8000c1e1900 */
[----:B------:R-:W4:Y:S04]  /*0680*/  LDG.E R16, desc[UR6][R8.64] ;  /* 0x0000000608107981 */ /* 0x000f28000c1e1900 */
[----:B------:R0:W5:Y:S01]  /*0690*/  LDG.E R18, desc[UR6][R8.64+0x80] ;  /* 0x0000800608127981 */ /* 0x000162000c1e1900 */
[----:B------:R-:W-:-:S02]  /*06a0*/  IADD3 R10, PT, PT, R10, 0x4, RZ ;  /* 0x000000040a0a7810 */ /* 0x000fc40007ffe0ff */
[----:B------:R-:W-:Y:S02]  /*06b0*/  IADD3 R11, P1, PT, R8, 0x200, RZ ;  /* 0x00000200080b7810 */ /* 0x000fe40007f3e0ff */
[----:B------:R-:W-:-:S03]  /*06c0*/  ISETP.NE.AND P0, PT, R10, RZ, PT ;  /* 0x000000ff0a00720c */ /* 0x000fc60003f05270 */
[----:B------:R-:W-:Y:S01]  /*06d0*/  IMAD.X R22, RZ, RZ, R9, P1 ;  /* 0x000000ffff167224 */ /* 0x000fe200008e0609 */
[----:B0-----:R-:W-:-:S03]  /*06e0*/  MOV R8, R11 ;  /* 0x0000000b00087202 */ /* 0x001fc60000000f00 */
[----:B------:R-:W-:Y:S01]  /*06f0*/  IMAD.MOV.U32 R9, RZ, RZ, R22 ;  /* 0x000000ffff097224 */ /* 0x000fe200078e0016 */
[----:B--2---:R-:W-:Y:S04]  /*0700*/  STS [R7+-0x2004], R12 ;  /* 0xffdffc0c07007388 */ /* 0x004fe80000000800 */
[----:B---3--:R-:W-:Y:S04]  /*0710*/  STS [R7+-0x4], R14 ;  /* 0xfffffc0e07007388 */ /* 0x008fe80000000800 */
[----:B----4-:R-:W-:Y:S04]  /*0720*/  STS [R7+-0x2000], R16 ;  /* 0xffe0001007007388 */ /* 0x010fe80000000800 */
[----:B-----5:R0:W-:Y:S02]  /*0730*/  STS [R7], R18 ;  /* 0x0000001207007388 */ /* 0x0201e40000000800 */
[----:B0-----:R-:W-:Y:S01]  /*0740*/  VIADD R7, R7, 0x8 ;  /* 0x0000000807077836 */ /* 0x001fe20000000000 */
[----:B------:R-:W-:Y:S06]  /*0750*/  @P0 BRA `(.L_x_0) ;  /* 0xfffffffc00c00947 */ /* 0x000fec000383ffff */
.L_x_4:
[----:B------:R-:W0:Y:S01]  /*0760*/  LDC.64 R12, c[0x0][0x390] ;  /* 0x0000e400ff0c7b82 */ /* 0x000e220000000a00 */
[----:B------:R-:W-:-:S13]  /*0770*/  ISETP.NE.AND P0, PT, R4, RZ, PT ;  /* 0x000000ff0400720c */ /* 0x000fda0003f05270 */
[----:B------:R-:W-:Y:S05]  /*0780*/  @!P0 BRA `(.L_x_5) ;  /* 0x0000000000488947 */ /* 0x000fea0003800000 */
[----:B------:R-:W1:Y:S01]  /*0790*/  LDC.64 R8, c[0x0][0x388] ;  /* 0x0000e200ff087b82 */ /* 0x000e620000000a00 */
[----:B------:R-:W-:Y:S01]  /*07a0*/  LOP3.LUT R2, R2, 0x1f0, RZ, 0xc0, !PT ;  /* 0x000001f002027812 */ /* 0x000fe200078ec0ff */
[----:B------:R-:W-:Y:S01]  /*07b0*/  IMAD.SHL.U32 R7, R6, 0x80, RZ ;  /* 0x0000008006077824 */ /* 0x000fe200078e00ff */
[----:B------:R-:W-:-:S07]  /*07c0*/  IADD3 R14, PT, PT, -R4, RZ, RZ ;  /* 0x000000ff040e7210 */ /* 0x000fce0007ffe1ff */
.L_x_6:
[----:B------:R-:W-:Y:S02]  /*07d0*/  LOP3.LUT R11, R7, 0x20, RZ, 0xc0, !PT ;  /* 0x00000020070b7812 */ /* 0x000fe400078ec0ff */
[----:B------:R-:W-:Y:S02]  /*07e0*/  LEA.HI R16, R5, R2, RZ, 0x1f ;  /* 0x0000000205107211 */ /* 0x000fe400078ff8ff */
[----:B--2---:R-:W-:-:S05]  /*07f0*/  LOP3.LUT R15, R11, 0x1f, R0, 0xf8, !PT ;  /* 0x0000001f0b0f7812 */ /* 0x004fca00078ef800 */
[----:B------:R-:W-:-:S04]  /*0800*/  IMAD R11, R16, 0x40, R15 ;  /* 0x00000040100b7824 */ /* 0x000fc800078e020f */
[----:B-1----:R-:W-:-:S06]  /*0810*/  IMAD.WIDE.U32 R10, R11, 0x4, R8 ;  /* 0x000000040b0a7825 */ /* 0x002fcc00078e0008 */
[----:B------:R-:W2:Y:S01]  /*0820*/  LDG.E R10, desc[UR6][R10.64] ;  /* 0x000000060a0a7981 */ /* 0x000ea2000c1e1900 */
[----:B------:R-:W-:Y:S01]  /*0830*/  IMAD R15, R15, 0x40, R16 ;  /* 0x000000400f0f7824 */ /* 0x000fe200078e0210 */
[----:B------:R-:W-:Y:S01]  /*0840*/  IADD3 R14, PT, PT, R14, 0x1, RZ ;  /* 0x000000010e0e7810 */ /* 0x000fe20007ffe0ff */
[----:B------:R-:W-:Y:S02]  /*0850*/  VIADD R7, R7, 0x20 ;  /* 0x0000002007077836 */ /* 0x000fe40000000000 */
[----:B------:R-:W-:Y:S01]  /*0860*/  VIADD R5, R5, 0x1 ;  /* 0x0000000105057836 */ /* 0x000fe20000000000 */
[----:B------:R-:W-:Y:S02]  /*0870*/  LEA R15, R15, UR4, 0x2 ;  /* 0x000000040f0f7c11 */ /* 0x000fe4000f8e10ff */
[----:B------:R-:W-:-:S03]  /*0880*/  ISETP.NE.AND P0, PT, R14, RZ, PT ;  /* 0x000000ff0e00720c */ /* 0x000fc60003f05270 */
[----:B--2---:R2:W-:Y:S10]  /*0890*/  STS [R15], R10 ;  /* 0x0000000a0f007388 */ /* 0x0045f40000000800 */
[----:B------:R-:W-:Y:S05]  /*08a0*/  @P0 BRA `(.L_x_6) ;  /* 0xfffffffc00c80947 */ /* 0x000fea000383ffff */
.L_x_5:
[----:B------:R-:W-:Y:S01]  /*08b0*/  BAR.SYNC.DEFER_BLOCKING 0x0 ;  /* 0x0000000000007b1d */ /* 0x000fe20000010000 */
[----:B------:R-:W-:Y:S01]  /*08c0*/  ISETP.GE.AND P0, PT, R20, RZ, PT ;  /* 0x000000ff1400720c */ /* 0x000fe20003f06270 */
[C---:B------:R-:W-:Y:S01]  /*08d0*/  IMAD.SHL.U32 R8, R0.reuse, 0x4, RZ ;  /* 0x0000000400087824 */ /* 0x040fe200078e00ff */
[C---:B------:R-:W-:Y:S01]  /*08e0*/  IADD3 R5, PT, PT, R0.reuse, R3, RZ ;  /* 0x0000000300057210 */ /* 0x040fe20007ffe0ff */
[C-C-:B------:R-:W-:Y:S01]  /*08f0*/  IMAD R7, R3.reuse, 0x2, R0.reuse ;  /* 0x0000000203077824 */ /* 0x140fe200078e0200 */
[----:B--2---:R-:W-:Y:S01]  /*0900*/  SHF.L.U32 R10, R0, 0x2, RZ ;  /* 0x00000002000a7819 */ /* 0x004fe200000006ff */
[----:B------:R-:W-:Y:S01]  /*0910*/  VIADD R28, R8, UR4 ;  /* 0x00000004081c7c36 */ /* 0x000fe20008000000 */
[--C-:B------:R-:W-:Y:S01]  /*0920*/  SHF.R.U32.HI R11, RZ, 0x1e, R0.reuse ;  /* 0x0000001eff0b7819 */ /* 0x100fe20000011600 */
[----:B------:R-:W-:-:S06]  /*0930*/  IMAD R9, R3, 0x3, R0 ;  /* 0x0000000303097824 */ /* 0x000fcc00078e0200 */
[----:B------:R-:W-:Y:S05]  /*0940*/  @P0 BRA `(.L_x_7) ;  /* 0x0000000400ec0947 */ /* 0x000fea0003800000 */
[----:B------:R-:W-:Y:S01]  /*0950*/  IMAD.MOV R2, RZ, RZ, -R20 ;  /* 0x000000ffff027224 */ /* 0x000fe200078e0a14 */
[----:B------:R-:W-:-:S04]  /*0960*/  PLOP3.LUT P0, PT, PT, PT, PT, 0x80, 0x8 ;  /* 0x000000000008781c */ /* 0x000fc80003f0f070 */
[----:B------:R-:W-:-:S13]  /*0970*/  ISETP.GT.AND P1, PT, R2, 0xc, PT ;  /* 0x0000000c0200780c */ /* 0x000fda0003f24270 */
[----:B------:R-:W-:Y:S05]  /*0980*/  @!P1 BRA `(.L_x_8) ;  /* 0x0000000400309947 */ /* 0x000fea0003800000 */
[----:B------:R-:W-:-:S13]  /*0990*/  PLOP3.LUT P0, PT, PT, PT, PT, 0x8, 0x80 ;  /* 0x000000000080781c */ /* 0x000fda0003f0e170 */
.L_x_9:
[C---:B-1----:R-:W-:Y:S01]  /*09a0*/  LEA R22, R3.reuse, R28, 0x2 ;  /* 0x0000001c03167211 */ /* 0x042fe200078e10ff */
[----:B------:R-:W1:Y:S01]  /*09b0*/  LDS R17, [R28] ;  /* 0x000000001c117984 */ /* 0x000e620000000800 */
[C-C-:B------:R-:W-:Y:S01]  /*09c0*/  IMAD R2, R3.reuse, 0x8, R28.reuse ;  /* 0x0000000803027824 */ /* 0x140fe200078e021c */
[----:B0-----:R-:W-:Y:S01]  /*09d0*/  IADD3 R14, P1, PT, R12, R10, RZ ;  /* 0x0000000a0c0e7210 */ /* 0x001fe20007f3e0ff */
[C-C-:B------:R-:W-:Y:S02]  /*09e0*/  IMAD R23, R3.reuse, 0xc, R28.reuse ;  /* 0x0000000c03177824 */ /* 0x140fe400078e021c */
[----:B------:R-:W0:Y:S01]  /*09f0*/  LDS R22, [R22] ;  /* 0x0000000016167984 */ /* 0x000e220000000800 */
[----:B------:R-:W-:Y:S02]  /*0a00*/  IMAD R24, R3, 0x10, R28 ;  /* 0x0000001003187824 */ /* 0x000fe400078e021c */
[----:B------:R-:W-:Y:S01]  /*0a10*/  IMAD.X R15, R13, 0x1, R11, P1 ;  /* 0x000000010d0f7824 */ /* 0x000fe200008e060b */
[----:B------:R-:W2:Y:S01]  /*0a20*/  LDS R2, [R2] ;  /* 0x0000000002027984 */ /* 0x000ea20000000800 */
[C---:B------:R-:W-:Y:S01]  /*0a30*/  IMAD R21, R3.reuse, 0x8, R24 ;  /* 0x0000000803157824 */ /* 0x040fe200078e0218 */
[----:B------:R-:W-:Y:S01]  /*0a40*/  LEA R25, R3, R24, 0x2 ;  /* 0x0000001803197211 */ /* 0x000fe200078e10ff */
[----:B------:R-:W-:Y:S01]  /*0a50*/  IMAD.WIDE.U32 R18, R5, 0x4, R12 ;  /* 0x0000000405127825 */ /* 0x000fe200078e000c */
[----:B------:R-:W3:Y:S03]  /*0a60*/  LDS R23, [R23] ;  /* 0x0000000017177984 */ /* 0x000ee60000000800 */
[----:B------:R-:W-:Y:S01]  /*0a70*/  IMAD R16, R3, 0xc, R24 ;  /* 0x0000000c03107824 */ /* 0x000fe200078e0218 */
[----:B------:R4:W5:Y:S01]  /*0a80*/  LDS R29, [R24] ;  /* 0x00000000181d7984 */ /* 0x0009620000000800 */
[----:B------:R-:W-:-:S03]  /*0a90*/  IMAD.WIDE.U32 R26, R7, 0x4, R12 ;  /* 0x00000004071a7825 */ /* 0x000fc600078e000c */
[----:B------:R-:W5:Y:S01]  /*0aa0*/  LDS R25, [R25] ;  /* 0x0000000019197984 */ /* 0x000f620000000800 */
[----:B------:R-:W-:-:S03]  /*0ab0*/  VIADD R20, R20, 0x10 ;  /* 0x0000001014147836 */ /* 0x000fc60000000000 */
[----:B------:R-:W5:Y:S01]  /*0ac0*/  LDS R21, [R21] ;  /* 0x0000000015157984 */ /* 0x000f620000000800 */
[----:B----4-:R-:W-:-:S03]  /*0ad0*/  LEA R24, R3, R24, 0x4 ;  /* 0x0000001803187211 */ /* 0x010fc600078e20ff */
[----:B------:R-:W4:Y:S04]  /*0ae0*/  LDS R16, [R16] ;  /* 0x0000000010107984 */ /* 0x000f280000000800 */
[----:B------:R-:W4:Y:S04]  /*0af0*/  LDS R28, [R24] ;  /* 0x00000000181c7984 */ /* 0x000f280000000800 */
[----:B-1----:R1:W-:Y:S04]  /*0b00*/  STG.E desc[UR6][R14.64], R17 ;  /* 0x000000110e007986 */ /* 0x0023e8000c101906 */
[----:B0-----:R0:W-:Y:S04]  /*0b10*/  STG.E desc[UR6][R18.64], R22 ;  /* 0x0000001612007986 */ /* 0x0011e8000c101906 */
[----:B--2---:R2:W-:Y:S01]  /*0b20*/  STG.E desc[UR6][R26.64], R2 ;  /* 0x000000021a007986 */ /* 0x0045e2000c101906 */
[----:B-1----:R-:W-:-:S02]  /*0b30*/  IMAD R17, R3, 0x4, R24 ;  /* 0x0000000403117824 */ /* 0x002fc400078e0218 */
[----:B0-----:R-:W-:-:S04]  /*0b40*/  IMAD.WIDE.U32 R18, R3, 0x10, R12 ;  /* 0x0000001003127825 */ /* 0x001fc800078e000c */
[----:B------:R-:W0:Y:S01]  /*0b50*/  LDS R17, [R17] ;  /* 0x0000000011117984 */ /* 0x000e220000000800 */
[----:B------:R-:W-:Y:S01]  /*0b60*/  IMAD.WIDE.U32 R12, R9, 0x4, R12 ;  /* 0x00000004090c7825 */ /* 0x000fe200078e000c */
[----:B------:R-:W-:-:S03]  /*0b70*/  IADD3 R14, P1, PT, R18, R10, RZ ;  /* 0x0000000a120e7210 */ /* 0x000fc60007f3e0ff */
[--C-:B--2---:R-:W-:Y:S01]  /*0b80*/  IMAD R2, R3, 0x8, R24.reuse ;  /* 0x0000000803027824 */ /* 0x104fe200078e0218 */
[----:B------:R-:W-:Y:S01]  /*0b90*/  IADD3.X R15, PT, PT, R19, R11, RZ, P1, !PT ;  /* 0x0000000b130f7210 */ /* 0x000fe20000ffe4ff */
[----:B---3--:R1:W-:Y:S01]  /*0ba0*/  STG.E desc[UR6][R12.64], R23 ;  /* 0x000000170c007986 */ /* 0x0083e2000c101906 */
[----:B------:R-:W-:-:S03]  /*0bb0*/  IMAD R26, R3, 0xc, R24 ;  /* 0x0000000c031a7824 */ /* 0x000fc600078e0218 */
[----:B-----5:R-:W-:Y:S04]  /*0bc0*/  STG.E desc[UR6][R14.64], R29 ;  /* 0x0000001d0e007986 */ /* 0x020fe8000c101906 */
[----:B------:R2:W3:Y:S01]  /*0bd0*/  LDS R29, [R2] ;  /* 0x00000000021d7984 */ /* 0x0004e20000000800 */
[----:B-1----:R-:W-:-:S03]  /*0be0*/  IMAD.WIDE.U32 R22, R5, 0x4, R18 ;  /* 0x0000000405167825 */ /* 0x002fc600078e0012 */
[----:B------:R-:W1:Y:S01]  /*0bf0*/  LDS R26, [R26] ;  /* 0x000000001a1a7984 */ /* 0x000e620000000800 */
[----:B--2---:R-:W-:Y:S01]  /*0c00*/  LEA R2, R3, R24, 0x4 ;  /* 0x0000001803027211 */ /* 0x004fe200078e20ff */
[----:B------:R-:W-:Y:S02]  /*0c10*/  IMAD.WIDE.U32 R12, R7, 0x4, R18 ;  /* 0x00000004070c7825 */ /* 0x000fe400078e0012 */
[----:B------:R2:W-:Y:S02]  /*0c20*/  STG.E desc[UR6][R22.64], R25 ;  /* 0x0000001916007986 */ /* 0x0005e4000c101906 */
[----:B------:R-:W-:Y:S02]  /*0c30*/  IMAD R24, R3, 0x4, R2 ;  /* 0x0000000403187824 */ /* 0x000fe400078e0202 */
[----:B------:R5:W-:Y:S01]  /*0c40*/  STG.E desc[UR6][R12.64], R21 ;  /* 0x000000150c007986 */ /* 0x000be2000c101906 */
[----:B------:R-:W-:-:S03]  /*0c50*/  IMAD.WIDE.U32 R14, R9, 0x4, R18 ;  /* 0x00000004090e7825 */ /* 0x000fc600078e0012 */
[----:B------:R-:W1:Y:S01]  /*0c60*/  LDS R27, [R2] ;  /* 0x00000000021b7984 */ /* 0x000e620000000800 */
[C---:B------:R-:W-:Y:S01]  /*0c70*/  IMAD.WIDE.U32 R18, R3.reuse, 0x10, R18 ;  /* 0x0000001003127825 */ /* 0x040fe200078e0012 */
[C---:B--2---:R-:W-:Y:S02]  /*0c80*/  LEA R25, R3.reuse, R2, 0x3 ;  /* 0x0000000203197211 */ /* 0x044fe400078e18ff */
[----:B------:R-:W2:Y:S01]  /*0c90*/  LDS R24, [R24] ;  /* 0x0000000018187984 */ /* 0x000ea20000000800 */
[----:B------:R-:W-:Y:S01]  /*0ca0*/  IADD3 R22, P1, PT, R18, R10, RZ ;  /* 0x0000000a12167210 */ /* 0x000fe20007f3e0ff */
[----:B-----5:R-:W-:Y:S02]  /*0cb0*/  IMAD R21, R3, 0xc, R2 ;  /* 0x0000000c03157824 */ /* 0x020fe400078e0202 */
[----:B----4-:R4:W-:Y:S01]  /*0cc0*/  STG.E desc[UR6][R14.64], R16 ;  /* 0x000000100e007986 */ /* 0x0109e2000c101906 */
[----:B------:R-:W-:-:S03]  /*0cd0*/  IMAD.WIDE.U32 R12, R5, 0x4, R18 ;  /* 0x00000004050c7825 */ /* 0x000fc600078e0012 */
[----:B------:R-:W5:Y:S01]  /*0ce0*/  LDS R25, [R25] ;  /* 0x0000000019197984 */ /* 0x000f620000000800 */
[----:B------:R-:W-:-:S03]  /*0cf0*/  IMAD.X R23, R19, 0x1, R11, P1 ;  /* 0x0000000113177824 */ /* 0x000fc600008e060b */
[----:B------:R-:W5:Y:S04]  /*0d00*/  LDS R21, [R21] ;  /* 0x0000000015157984 */ /* 0x000f680000000800 */
[----:B------:R3:W-:Y:S01]  /*0d10*/  STG.E desc[UR6][R22.64], R28 ;  /* 0x0000001c16007986 */ /* 0x0007e2000c101906 */
[----:B----4-:R-:W-:-:S03]  /*0d20*/  IMAD.WIDE.U32 R14, R7, 0x4, R18 ;  /* 0x00000004070e7825 */ /* 0x010fc600078e0012 */
[----:B0-----:R0:W-:Y:S04]  /*0d30*/  STG.E desc[UR6][R12.64], R17 ;  /* 0x000000110c007986 */ /* 0x0011e8000c101906 */
[----:B---3--:R3:W-:Y:S01]  /*0d40*/  STG.E desc[UR6][R14.64], R29 ;  /* 0x0000001d0e007986 */ /* 0x0087e2000c101906 */
[C---:B------:R-:W-:Y:S01]  /*0d50*/  LEA R28, R3.reuse, R2, 0x4 ;  /* 0x00000002031c7211 */ /* 0x040fe200078e20ff */
[----:B0-----:R-:W-:-:S04]  /*0d60*/  IMAD.WIDE.U32 R12, R3, 0x10, R18 ;  /* 0x00000010030c7825 */ /* 0x001fc800078e0012 */
[----:B------:R-:W-:Y:S01]  /*0d70*/  IMAD.WIDE.U32 R18, R9, 0x4, R18 ;  /* 0x0000000409127825 */ /* 0x000fe200078e0012 */
[----:B------:R-:W-:-:S03]  /*0d80*/  IADD3 R16, P1, PT, R12, R10, RZ ;  /* 0x0000000a0c107210 */ /* 0x000fc60007f3e0ff */
[--C-:B---3--:R-:W-:Y:S01]  /*0d90*/  IMAD.WIDE.U32 R14, R7, 0x4, R12.reuse ;  /* 0x00000004070e7825 */ /* 0x108fe200078e000c */
[----:B------:R-:W-:Y:S01]  /*0da0*/  IADD3.X R17, PT, PT, R13, R11, RZ, P1, !PT ;  /* 0x0000000b0d117210 */ /* 0x000fe20000ffe4ff */
[----:B-1----:R0:W-:Y:S01]  /*0db0*/  STG.E desc[UR6][R18.64], R26 ;  /* 0x0000001a12007986 */ /* 0x0021e2000c101906 */
[----:B------:R-:W-:Y:S01]  /*0dc0*/  ISETP.GE.AND P1, PT, R20, -0xc, PT ;  /* 0xfffffff41400780c */ /* 0x000fe20003f26270 */
[--C-:B------:R-:W-:Y:S02]  /*0dd0*/  IMAD.WIDE.U32 R22, R9, 0x4, R12.reuse ;  /* 0x0000000409167825 */ /* 0x100fe400078e000c */
[----:B------:R1:W-:Y:S02]  /*0de0*/  STG.E desc[UR6][R16.64], R27 ;  /* 0x0000001b10007986 */ /* 0x0003e4000c101906 */
[----:B0-----:R-:W-:-:S04]  /*0df0*/  IMAD.WIDE.U32 R18, R5, 0x4, R12 ;  /* 0x0000000405127825 */ /* 0x001fc800078e000c */
[----:B------:R-:W-:Y:S01]  /*0e00*/  IMAD.WIDE.U32 R12, R3, 0x10, R12 ;  /* 0x00000010030c7825 */ /* 0x000fe200078e000c */
[----:B--2---:R1:W-:Y:S04]  /*0e10*/  STG.E desc[UR6][R18.64], R24 ;  /* 0x0000001812007986 */ /* 0x0043e8000c101906 */
[----:B-----5:R1:W-:Y:S04]  /*0e20*/  STG.E desc[UR6][R14.64], R25 ;  /* 0x000000190e007986 */ /* 0x0203e8000c101906 */
[----:B------:R1:W-:Y:S01]  /*0e30*/  STG.E desc[UR6][R22.64], R21 ;  /* 0x0000001516007986 */ /* 0x0003e2000c101906 */
[----:B------:R-:W-:Y:S05]  /*0e40*/  @!P1 BRA `(.L_x_9) ;  /* 0xfffffff800d49947 */ /* 0x000fea000383ffff */
.L_x_8:
[----:B------:R-:W-:-:S05]  /*0e50*/  IMAD.MOV R2, RZ, RZ, -R20 ;  /* 0x000000ffff027224 */ /* 0x000fca00078e0a14 */
[----:B------:R-:W-:-:S13]  /*0e60*/  ISETP.GT.AND P1, PT, R2, 0x4, PT ;  /* 0x000000040200780c */ /* 0x000fda0003f24270 */
[----:B------:R-:W-:Y:S05]  /*0e70*/  @!P1 BRA `(.L_x_10) ;  /* 0x0000000000989947 */ /* 0x000fea0003800000 */
[CC--:B-1----:R-:W-:Y:S01]  /*0e80*/  LEA R16, R3.reuse, R28.reuse, 0x2 ;  /* 0x0000001c03107211 */ /* 0x0c2fe200078e10ff */
[----:B------:R1:W2:Y:S01]  /*0e90*/  LDS R17, [R28] ;  /* 0x000000001c117984 */ /* 0x0002a20000000800 */
[C-C-:B------:R-:W-:Y:S01]  /*0ea0*/  IMAD R29, R3.reuse, 0x8, R28.reuse ;  /* 0x00000008031d7824 */ /* 0x140fe200078e021c */
[C---:B------:R-:W-:Y:S01]  /*0eb0*/  LEA R2, R3.reuse, R28, 0x4 ;  /* 0x0000001c03027211 */ /* 0x040fe200078e20ff */
[C---:B------:R-:W-:Y:S01]  /*0ec0*/  IMAD R26, R3.reuse, 0xc, R28 ;  /* 0x0000000c031a7824 */ /* 0x040fe200078e021c */
[----:B0-----:R-:W-:Y:S01]  /*0ed0*/  IADD3 R22, P0, PT, R12, R10, RZ ;  /* 0x0000000a0c167210 */ /* 0x001fe20007f1e0ff */
[----:B------:R-:W0:Y:S01]  /*0ee0*/  LDS R16, [R16] ;  /* 0x0000000010107984 */ /* 0x000e220000000800 */
[CC--:B------:R-:W-:Y:S01]  /*0ef0*/  LEA R25, R3.reuse, R2.reuse, 0x3 ;  /* 0x0000000203197211 */ /* 0x0c0fe200078e18ff */
[C-C-:B------:R-:W-:Y:S01]  /*0f00*/  IMAD R24, R3.reuse, 0x4, R2.reuse ;  /* 0x0000000403187824 */ /* 0x140fe200078e0202 */
[C---:B-1----:R-:W-:Y:S01]  /*0f10*/  LEA R28, R3.reuse, R2, 0x4 ;  /* 0x00000002031c7211 */ /* 0x042fe200078e20ff */
[----:B------:R-:W1:Y:S01]  /*0f20*/  LDS R29, [R29] ;  /* 0x000000001d1d7984 */ /* 0x000e620000000800 */
[----:B------:R-:W-:-:S02]  /*0f30*/  IMAD R21, R3, 0xc, R2 ;  /* 0x0000000c03157824 */ /* 0x000fc400078e0202 */
[----:B------:R-:W-:Y:S01]  /*0f40*/  IMAD.X R23, R13, 0x1, R11, P0 ;  /* 0x000000010d177824 */ /* 0x000fe200000e060b */
[----:B------:R-:W3:Y:S01]  /*0f50*/  LDS R26, [R26] ;  /* 0x000000001a1a7984 */ /* 0x000ee20000000800 */
[----:B------:R-:W-:-:S03]  /*0f60*/  IMAD.WIDE.U32 R14, R5, 0x4, R12 ;  /* 0x00000004050e7825 */ /* 0x000fc600078e000c */
[----:B------:R-:W4:Y:S01]  /*0f70*/  LDS R27, [R2] ;  /* 0x00000000021b7984 */ /* 0x000f220000000800 */
[----:B------:R-:W-:-:S03]  /*0f80*/  VIADD R20, R20, 0x8 ;  /* 0x0000000814147836 */ /* 0x000fc60000000000 */
[----:B------:R-:W5:Y:S04]  /*0f90*/  LDS R24, [R24] ;  /* 0x0000000018187984 */ /* 0x000f680000000800 */
[----:B------:R-:W5:Y:S04]  /*0fa0*/  LDS R25, [R25] ;  /* 0x0000000019197984 */ /* 0x000f680000000800 */
[----:B------:R-:W5:Y:S04]  /*0fb0*/  LDS R21, [R21] ;  /* 0x0000000015157984 */ /* 0x000f680000000800 */
[----:B--2---:R-:W-:Y:S04]  /*0fc0*/  STG.E desc[UR6][R22.64], R17 ;  /* 0x0000001116007986 */ /* 0x004fe8000c101906 */
[----:B0-----:R0:W-:Y:S02]  /*0fd0*/  STG.E desc[UR6][R14.64], R16 ;  /* 0x000000100e007986 */ /* 0x0011e4000c101906 */
[----:B0-----:R-:W-:-:S04]  /*0fe0*/  IMAD.WIDE.U32 R14, R3, 0x10, R12 ;  /* 0x00000010030e7825 */ /* 0x001fc800078e000c */
[----:B------:R-:W-:Y:S01]  /*0ff0*/  IMAD.WIDE.U32 R16, R7, 0x4, R12 ;  /* 0x0000000407107825 */ /* 0x000fe200078e000c */
[----:B------:R-:W-:-:S03]  /*1000*/  IADD3 R18, P0, PT, R14, R10, RZ ;  /* 0x0000000a0e127210 */ /* 0x000fc60007f1e0ff */
[----:B------:R-:W-:Y:S01]  /*1010*/  IMAD.WIDE.U32 R12, R9, 0x4, R12 ;  /* 0x00000004090c7825 */ /* 0x000fe200078e000c */
[----:B------:R-:W-:Y:S01]  /*1020*/  IADD3.X R19, PT, PT, R15, R11, RZ, P0, !PT ;  /* 0x0000000b0f137210 */ /* 0x000fe200007fe4ff */
[----:B-1----:R0:W-:Y:S01]  /*1030*/  STG.E desc[UR6][R16.64], R29 ;  /* 0x0000001d10007986 */ /* 0x0021e2000c101906 */
[----:B------:R-:W-:Y:S01]  /*1040*/  PLOP3.LUT P0, PT, PT, PT, PT, 0x8, 0x80 ;  /* 0x000000000080781c */ /* 0x000fe20003f0e170 */
[--C-:B------:R-:W-:Y:S02]  /*1050*/  IMAD.WIDE.U32 R22, R9, 0x4, R14.reuse ;  /* 0x0000000409167825 */ /* 0x100fe400078e000e */
[----:B---3--:R1:W-:Y:S04]  /*1060*/  STG.E desc[UR6][R12.64], R26 ;  /* 0x0000001a0c007986 */ /* 0x0083e8000c101906 */
[----:B----4-:R2:W-:Y:S01]  /*1070*/  STG.E desc[UR6][R18.64], R27 ;  /* 0x0000001b12007986 */ /* 0x0105e2000c101906 */
[----:B0-----:R-:W-:-:S04]  /*1080*/  IMAD.WIDE.U32 R16, R7, 0x4, R14 ;  /* 0x0000000407107825 */ /* 0x001fc800078e000e */
[----:B-1----:R-:W-:-:S04]  /*1090*/  IMAD.WIDE.U32 R12, R3, 0x10, R14 ;  /* 0x00000010030c7825 */ /* 0x002fc800078e000e */
[----:B--2---:R-:W-:-:S05]  /*10a0*/  IMAD.WIDE.U32 R18, R5, 0x4, R14 ;  /* 0x0000000405127825 */ /* 0x004fca00078e000e */
[----:B-----5:R2:W-:Y:S04]  /*10b0*/  STG.E desc[UR6][R18.64], R24 ;  /* 0x0000001812007986 */ /* 0x0205e8000c101906 */
[----:B------:R2:W-:Y:S04]  /*10c0*/  STG.E desc[UR6][R16.64], R25 ;  /* 0x0000001910007986 */ /* 0x0005e8000c101906 */
[----:B------:R2:W-:Y:S02]  /*10d0*/  STG.E desc[UR6][R22.64], R21 ;  /* 0x0000001516007986 */ /* 0x0005e4000c101906 */
.L_x_10:
[----:B------:R-:W-:-:S13]  /*10e0*/  ISETP.NE.OR P0, PT, R20, RZ, P0 ;  /* 0x000000ff1400720c */ /* 0x000fda0000705670 */
[----:B------:R-:W-:Y:S05]  /*10f0*/  @!P0 BRA `(.L_x_11) ;  /* 0x0000000000548947 */ /* 0x000fea0003800000 */
.L_x_7:
[C-C-:B-12---:R-:W-:Y:S01]  /*1100*/  IMAD R25, R3.reuse, 0x4, R28.reuse ;  /* 0x0000000403197824 */ /* 0x146fe200078e021c */
[C---:B------:R-:W-:Y:S01]  /*1110*/  LEA R27, R3.reuse, R28, 0x3 ;  /* 0x0000001c031b7211 */ /* 0x040fe200078e18ff */
[----:B------:R-:W-:Y:S01]  /*1120*/  IMAD R29, R3, 0xc, R28 ;  /* 0x0000000c031d7824 */ /* 0x000fe200078e021c */
[----:B------:R1:W2:Y:S01]  /*1130*/  LDS R21, [R28] ;  /* 0x000000001c157984 */ /* 0x0002a20000000800 */
[----:B0-----:R-:W-:Y:S01]  /*1140*/  IADD3 R22, P0, PT, R12, R10, RZ ;  /* 0x0000000a0c167210 */ /* 0x001fe20007f1e0ff */
[----:B------:R-:W-:Y:S01]  /*1150*/  IMAD.WIDE.U32 R18, R5, 0x4, R12 ;  /* 0x0000000405127825 */ /* 0x000fe200078e000c */
[----:B------:R-:W-:Y:S01]  /*1160*/  IADD3 R20, PT, PT, R20, 0x4, RZ ;  /* 0x0000000414147810 */ /* 0x000fe20007ffe0ff */
[----:B------:R-:W0:Y:S02]  /*1170*/  LDS R25, [R25] ;  /* 0x0000000019197984 */ /* 0x000e240000000800 */
[----:B------:R-:W-:Y:S01]  /*1180*/  IMAD.X R23, R13, 0x1, R11, P0 ;  /* 0x000000010d177824 */ /* 0x000fe200000e060b */
[----:B------:R-:W-:Y:S01]  /*1190*/  ISETP.NE.AND P0, PT, R20, RZ, PT ;  /* 0x000000ff1400720c */ /* 0x000fe20003f05270 */
[----:B------:R-:W3:Y:S01]  /*11a0*/  LDS R27, [R27] ;  /* 0x000000001b1b7984 */ /* 0x000ee20000000800 */
[----:B------:R-:W-:-:S03]  /*11b0*/  IMAD.WIDE.U32 R14, R7, 0x4, R12 ;  /* 0x00000004070e7825 */ /* 0x000fc600078e000c */
[----:B------:R-:W4:Y:S01]  /*11c0*/  LDS R29, [R29] ;  /* 0x000000001d1d7984 */ /* 0x000f220000000800 */
[----:B------:R-:W-:-:S04]  /*11d0*/  IMAD.WIDE.U32 R16, R9, 0x4, R12 ;  /* 0x0000000409107825 */ /* 0x000fc800078e000c */
[C---:B-1----:R-:W-:Y:S02]  /*11e0*/  IMAD R28, R3.reuse, 0x10, R28 ;  /* 0x00000010031c7824 */ /* 0x042fe400078e021c */
[----:B------:R-:W-:Y:S01]  /*11f0*/  IMAD.WIDE.U32 R12, R3, 0x10, R12 ;  /* 0x00000010030c7825 */ /* 0x000fe200078e000c */
[----:B--2---:R1:W-:Y:S04]  /*1200*/  STG.E desc[UR6][R22.64], R21 ;  /* 0x0000001516007986 */ /* 0x0043e8000c101906 */
[----:B0-----:R1:W-:Y:S04]  /*1210*/  STG.E desc[UR6][R18.64], R25 ;  /* 0x0000001912007986 */ /* 0x0013e8000c101906 */
[----:B---3--:R1:W-:Y:S04]  /*1220*/  STG.E desc[UR6][R14.64], R27 ;  /* 0x0000001b0e007986 */ /* 0x0083e8000c101906 */
[----:B----4-:R1:W-:Y:S01]  /*1230*/  STG.E desc[UR6][R16.64], R29 ;  /* 0x0000001d10007986 */ /* 0x0103e2000c101906 */
[----:B------:R-:W-:Y:S05]  /*1240*/  @P0 BRA `(.L_x_7) ;  /* 0xfffffffc00ac0947 */ /* 0x000fea000383ffff */
.L_x_11:
[----:B------:R-:W-:-:S13]  /*1250*/  ISETP.NE.AND P0, PT, R4, RZ, PT ;  /* 0x000000ff0400720c */ /* 0x000fda0003f05270 */
[----:B------:R-:W-:Y:S05]  /*1260*/  @!P0 EXIT ;  /* 0x000000000000894d */ /* 0x000fea0003800000 */
[----:B------:R-:W3:Y:S01]  /*1270*/  LDC.64 R10, c[0x0][0x390] ;  /* 0x0000e400ff0a7b82 */ /* 0x000ee20000000a00 */
[----:B------:R-:W-:-:S04]  /*1280*/  IMAD R5, R6, R3, RZ ;  /* 0x0000000306057224 */ /* 0x000fc800078e02ff */
[C---:B------:R-:W-:Y:S01]  /*1290*/  IMAD R8, R5.reuse, 0x10, R8 ;  /* 0x0000001005087824 */ /* 0x040fe200078e0208 */
[----:B------:R-:W-:Y:S02]  /*12a0*/  LEA R7, R5, R0, 0x2 ;  /* 0x0000000005077211 */ /* 0x000fe400078e10ff */
[----:B------:R-:W-:Y:S01]  /*12b0*/  IADD3 R0, PT, PT, -R4, RZ, RZ ;  /* 0x000000ff04007210 */ /* 0x000fe20007ffe1ff */
[----:B------:R-:W-:Y:S02]  /*12c0*/  VIADD R8, R8, UR4 ;  /* 0x0000000408087c36 */ /* 0x000fe40008000000 */
[----:B---3--:R-:W-:-:S07]  /*12d0*/  IMAD.WIDE.U32 R4, R7, 0x4, R10 ;  /* 0x0000000407047825 */ /* 0x008fce00078e000a */
.L_x_12:
[----:B------:R3:W4:Y:S01]  /*12e0*/  LDS R7, [R8] ;  /* 0x0000000008077984 */ /* 0x0007220000000800 */
[----:B------:R-:W-:-:S04]  /*12f0*/  IADD3 R0, PT, PT, R0, 0x1, RZ ;  /* 0x0000000100007810 */ /* 0x000fc80007ffe0ff */
[----:B------:R-:W-:Y:S01]  /*1300*/  ISETP.NE.AND P0, PT, R0, RZ, PT ;  /* 0x000000ff0000720c */ /* 0x000fe20003f05270 */
[C---:B---3--:R-:W-:Y:S01]  /*1310*/  IMAD R8, R3.reuse, 0x4, R8 ;  /* 0x0000000403087824 */ /* 0x048fe200078e0208 */
[----:B----4-:R3:W-:Y:S02]  /*1320*/  STG.E desc[UR6][R4.64], R7 ;  /* 0x0000000704007986 */ /* 0x0107e4000c101906 */
[----:B---3--:R-:W-:-:S09]  /*1330*/  IMAD.WIDE.U32 R4, R3, 0x4, R4 ;  /* 0x0000000403047825 */ /* 0x008fd200078e0004 */
[----:B------:R-:W-:Y:S05]  /*1340*/  @P0 BRA `(.L_x_12) ;  /* 0xfffffffc00e40947 */ /* 0x000fea000383ffff */
[----:B------:R-:W-:Y:S05]  /*1350*/  EXIT ;  /* 0x000000000000794d */ /* 0x000fea0003800000 */
        .weak           $__internal_0_$__cuda_sm20_div_u16
        .type           $__internal_0_$__cuda_sm20_div_u16,@function
        .size           $__internal_0_$__cuda_sm20_div_u16,(.L_x_14 - $__internal_0_$__cuda_sm20_div_u16)
$__internal_0_$__cuda_sm20_div_u16:
[----:B------:R-:W0:Y:S01]  /*1360*/  I2F.U16 R5, R4 ;  /* 0x0000000400057306 */ /* 0x000e220000101000 */
[----:B------:R-:W-:Y:S01]  /*1370*/  HFMA2 R6, -RZ, RZ, 15, 0 ;  /* 0x4b800000ff067431 */ /* 0x000fe200000001ff */
[C---:B0-----:R-:W-:Y:S02]  /*1380*/  FSETP.GEU.AND P1, PT, |R5|.reuse, 1.175494350822287508e-38, PT ;  /* 0x008000000500780b */ /* 0x041fe40003f2e200 */
[----:B------:R-:W-:Y:S02]  /*1390*/  FSETP.GT.AND P0, PT, |R5|, 8.50705917302346158658e+37, PT ;  /* 0x7e8000000500780b */ /* 0x000fe40003f04200 */
[----:B------:R-:W-:-:S04]  /*13a0*/  FSEL R6, R6, 1, !P1 ;  /* 0x3f80000006067808 */ /* 0x000fc80004800000 */
[----:B------:R-:W-:Y:S02]  /*13b0*/  FSEL R6, R6, 0.25, !P0 ;  /* 0x3e80000006067808 */ /* 0x000fe40004000000 */
[----:B------:R-:W-:Y:S01]  /*13c0*/  ISETP.NE.U32.AND P0, PT, R4, RZ, PT ;  /* 0x000000ff0400720c */ /* 0x000fe20003f05070 */
[----:B------:R-:W-:Y:S02]  /*13d0*/  IMAD.MOV.U32 R4, RZ, RZ, R8 ;  /* 0x000000ffff047224 */ /* 0x000fe400078e0008 */
[----:B------:R-:W-:Y:S01]  /*13e0*/  FMUL R7, R5, R6 ;  /* 0x0000000605077220 */ /* 0x000fe20000400000 */
[----:B------:R-:W-:-:S05]  /*13f0*/  I2FP.F32.U32.RZ R5, 0x1000 ;  /* 0x0000100000057845 */ /* 0x000fca000020d000 */
[----:B------:R-:W0:Y:S02]  /*1400*/  MUFU.RCP R7, R7 ;  /* 0x0000000700077308 */ /* 0x000e240000001000 */
[----:B0-----:R-:W-:-:S04]  /*1410*/  FMUL R6, R6, R7 ;  /* 0x0000000706067220 */ /* 0x001fc80000400000 */
[----:B------:R-:W-:-:S04]  /*1420*/  VIADD R6, R6, 0x2 ;  /* 0x0000000206067836 */ /* 0x000fc80000000000 */
[----:B------:R-:W-:Y:S01]  /*1430*/  FMUL.RZ R6, R5, R6 ;  /* 0x0000000605067220 */ /* 0x000fe2000040c000 */
[----:B------:R-:W-:-:S05]  /*1440*/  HFMA2 R5, -RZ, RZ, 0, 0 ;  /* 0x00000000ff057431 */ /* 0x000fca00000001ff */
[----:B------:R-:W0:Y:S02]  /*1450*/  F2I.U32.TRUNC.NTZ R6, R6 ;  /* 0x0000000600067305 */ /* 0x000e24000020f000 */
[----:B0-----:R-:W-:Y:S02]  /*1460*/  LOP3.LUT R10, R6, 0xffff, RZ, 0xc0, !PT ;  /* 0x0000ffff060a7812 */ /* 0x001fe400078ec0ff */
[----:B------:R-:W-:Y:S01]  /*1470*/  @!P0 MOV R10, 0xffffffff ;  /* 0xffffffff000a8802 */ /* 0x000fe20000000f00 */
[----:B------:R-:W-:Y:S06]  /*1480*/  RET.REL.NODEC R4 `(_Z11kernel_calliPfS_) ;  /* 0xffffffe804dc7950 */ /* 0x000fec0003c3ffff */
.L_x_13:
[----:B------:R-:W-:-:S00]  /*1490*/  BRA `(.L_x_13) ;  /* 0xfffffffc00fc7947 */ /* 0x000fc0000383ffff */
[----:B------:R-:W-:-:S00]  /*14a0*/  NOP ;  /* 0x0000000000007918 */ /* 0x000fc00000000000 */
        /* <DEDUP_REMOVED lines=13> */
.L_x_14:


//--------------------- .nv.shared._Z11kernel_calliPfS_ --------------------------
	.section	.nv.shared._Z11kernel_calliPfS_,"aw",@nobits
	.sectionflags	@""
	.align	4
.nv.shared._Z11kernel_calliPfS_:
	.zero		17408


//--------------------- .nv.shared.reserved.0     --------------------------
	.section	.nv.shared.reserved.0,"aw",@nobits
	.weak		__nv_reservedSMEM_offset_0_alias
	.size		__nv_reservedSMEM_offset_0_alias, 0, 64
	.other		__nv_reservedSMEM_offset_0_alias,@"STO_CUDA_RESERVED_SHARED STV_DEFAULT"
__nv_reservedSMEM_offset_0_alias:
	.zero		0
	.zero		64


//--------------------- .nv.constant0._Z11kernel_calliPfS_ --------------------------
	.section	.nv.constant0._Z11kernel_calliPfS_,"a",@progbits
	.sectionflags	@""
	.align	4
.nv.constant0._Z11kernel_calliPfS_:
	.zero		920


//--------------------- SYMBOLS --------------------------

	.type		.nv.reservedSmem.offset0,@object
	.size		.nv.reservedSmem.offset0,0x4
	.type		.nv.reservedSmem.cap,@object
	.size		.nv.reservedSmem.cap,0x4
